	.headerflags	@"EF_CUDA_TEXMODE_UNIFIED EF_CUDA_64BIT_ADDRESS EF_CUDA_ACCELERATORS EF_CUDA_SM90 EF_CUDA_VIRTUAL_SM(EF_CUDA_SM90)"
	.elftype	@"ET_EXEC"


//--------------------- .nv.info                  --------------------------
	.section	.nv.info,"",@"SHT_CUDA_INFO"
	.align	4


	//----- nvinfo : EIATTR_REGCOUNT
	.align		4
        /*0000*/ 	.byte	0x04, 0x2f
        /*0002*/ 	.short	(.L_3 - .L_2)
	.align		4
.L_2:
        /*0004*/ 	.word	index@(triton_poi_fused__native_batch_norm_legit_no_training_convolution_6)
        /*0008*/ 	.word	0x0000002c


	//----- nvinfo : EIATTR_MIN_STACK_SIZE
	.align		4
.L_3:
        /*000c*/ 	.byte	0x04, 0x12
        /*000e*/ 	.short	(.L_5 - .L_4)
	.align		4
.L_4:
        /*0010*/ 	.word	index@(triton_poi_fused__native_batch_norm_legit_no_training_convolution_6)
        /*0014*/ 	.word	0x00000000


	//----- nvinfo : EIATTR_FRAME_SIZE
	.align		4
.L_5:
        /*0018*/ 	.byte	0x04, 0x11
        /*001a*/ 	.short	(.L_7 - .L_6)
	.align		4
.L_6:
        /*001c*/ 	.word	index@(triton_poi_fused__native_batch_norm_legit_no_training_convolution_6)
        /*0020*/ 	.word	0x00000000


	//----- nvinfo : EIATTR_MIN_STACK_SIZE
	.align		4
.L_7:
        /*0024*/ 	.byte	0x04, 0x12
        /*0026*/ 	.short	(.L_9 - .L_8)
	.align		4
.L_8:
        /*0028*/ 	.word	index@(triton_poi_fused__native_batch_norm_legit_no_training_convolution_6)
        /*002c*/ 	.word	0x00000000
.L_9:


//--------------------- .nv.info.triton_poi_fused__native_batch_norm_legit_no_training_convolution_6 --------------------------
	.section	.nv.info.triton_poi_fused__native_batch_norm_legit_no_training_convolution_6,"",@"SHT_CUDA_INFO"
	.sectionflags	@""
	.align	4


	//----- nvinfo : EIATTR_CUDA_API_VERSION
	.align		4
        /*0000*/ 	.byte	0x04, 0x37
        /*0002*/ 	.short	(.L_11 - .L_10)
.L_10:
        /*0004*/ 	.word	0x0000007c


	//----- nvinfo : EIATTR_KPARAM_INFO
	.align		4
.L_11:
        /*0008*/ 	.byte	0x04, 0x17
        /*000a*/ 	.short	(.L_13 - .L_12)
.L_12:
        /*000c*/ 	.word	0x00000000
        /*0010*/ 	.short	0x0007
        /*0012*/ 	.short	0x0038
        /*0014*/ 	.byte	0x00, 0xf0, 0x11, 0x00


	//----- nvinfo : EIATTR_KPARAM_INFO
	.align		4
.L_13:
        /*0018*/ 	.byte	0x04, 0x17
        /*001a*/ 	.short	(.L_15 - .L_14)
.L_14:
        /*001c*/ 	.word	0x00000000
        /*0020*/ 	.short	0x0006
        /*0022*/ 	.short	0x0030
        /*0024*/ 	.byte	0x00, 0xf4, 0x21, 0x00


	//----- nvinfo : EIATTR_KPARAM_INFO
	.align		4
.L_15:
        /*0028*/ 	.byte	0x04, 0x17
        /*002a*/ 	.short	(.L_17 - .L_16)
.L_16:
        /*002c*/ 	.word	0x00000000
        /*0030*/ 	.short	0x0005
        /*0032*/ 	.short	0x0028
        /*0034*/ 	.byte	0x00, 0xf4, 0x21, 0x00


	//----- nvinfo : EIATTR_KPARAM_INFO
	.align		4
.L_17:
        /*0038*/ 	.byte	0x04, 0x17
        /*003a*/ 	.short	(.L_19 - .L_18)
.L_18:
        /*003c*/ 	.word	0x00000000
        /*0040*/ 	.short	0x0004
        /*0042*/ 	.short	0x0020
        /*0044*/ 	.byte	0x00, 0xf4, 0x21, 0x00


	//----- nvinfo : EIATTR_KPARAM_INFO
	.align		4
.L_19:
        /*0048*/ 	.byte	0x04, 0x17
        /*004a*/ 	.short	(.L_21 - .L_20)
.L_20:
        /*004c*/ 	.word	0x00000000
        /*0050*/ 	.short	0x0003
        /*0052*/ 	.short	0x0018
        /*0054*/ 	.byte	0x00, 0xf4, 0x21, 0x00


	//----- nvinfo : EIATTR_KPARAM_INFO
	.align		4
.L_21:
        /*0058*/ 	.byte	0x04, 0x17
        /*005a*/ 	.short	(.L_23 - .L_22)
.L_22:
        /*005c*/ 	.word	0x00000000
        /*0060*/ 	.short	0x0002
        /*0062*/ 	.short	0x0010
        /*0064*/ 	.byte	0x00, 0xf4, 0x21, 0x00


	//----- nvinfo : EIATTR_KPARAM_INFO
	.align		4
.L_23:
        /*0068*/ 	.byte	0x04, 0x17
        /*006a*/ 	.short	(.L_25 - .L_24)
.L_24:
        /*006c*/ 	.word	0x00000000
        /*0070*/ 	.short	0x0001
        /*0072*/ 	.short	0x0008
        /*0074*/ 	.byte	0x00, 0xf4, 0x21, 0x00


	//----- nvinfo : EIATTR_KPARAM_INFO
	.align		4
.L_25:
        /*0078*/ 	.byte	0x04, 0x17
        /*007a*/ 	.short	(.L_27 - .L_26)
.L_26:
        /*007c*/ 	.word	0x00000000
        /*0080*/ 	.short	0x0000
        /*0082*/ 	.short	0x0000
        /*0084*/ 	.byte	0x00, 0xf4, 0x21, 0x00


	//----- nvinfo : EIATTR_SPARSE_MMA_MASK
	.align		4
.L_27:
        /*0088*/ 	.byte	0x03, 0x50
        /*008a*/ 	.short	0x0000


	//----- nvinfo : EIATTR_MAXREG_COUNT
	.align		4
        /*008c*/ 	.byte	0x03, 0x1b
        /*008e*/ 	.short	0x00ff


	//----- nvinfo : EIATTR_EXIT_INSTR_OFFSETS
	.align		4
        /*0090*/ 	.byte	0x04, 0x1c
        /*0092*/ 	.short	(.L_29 - .L_28)


	//   ....[0]....
.L_28:
        /*0094*/ 	.word	0x00000b50


	//   ....[1]....
        /*0098*/ 	.word	0x00000b70


	//----- nvinfo : EIATTR_REQNTID
	.align		4
.L_29:
        /*009c*/ 	.byte	0x04, 0x10
        /*009e*/ 	.short	(.L_31 - .L_30)
.L_30:
        /*00a0*/ 	.word	0x00000080
        /*00a4*/ 	.word	0x00000001
        /*00a8*/ 	.word	0x00000001


	//----- nvinfo : EIATTR_CBANK_PARAM_SIZE
	.align		4
.L_31:
        /*00ac*/ 	.byte	0x03, 0x19
        /*00ae*/ 	.short	0x003c


	//----- nvinfo : EIATTR_PARAM_CBANK
	.align		4
        /*00b0*/ 	.byte	0x04, 0x0a
        /*00b2*/ 	.short	(.L_33 - .L_32)
	.align		4
.L_32:
        /*00b4*/ 	.word	index@(.nv.constant0.triton_poi_fused__native_batch_norm_legit_no_training_convolution_6)
        /*00b8*/ 	.short	0x0210
        /*00ba*/ 	.short	0x003c


	//----- nvinfo : EIATTR_SW_WAR
	.align		4
.L_33:
        /*00bc*/ 	.byte	0x04, 0x36
        /*00be*/ 	.short	(.L_35 - .L_34)
.L_34:
        /*00c0*/ 	.word	0x00000008
.L_35:


//--------------------- .nv.callgraph             --------------------------
	.section	.nv.callgraph,"",@"SHT_CUDA_CALLGRAPH"
	.align	4
	.sectionentsize	8
	.align		4
        /*0000*/ 	.word	0x00000000
	.align		4
        /*0004*/ 	.word	0xffffffff
	.align		4
        /*0008*/ 	.word	0x00000000
	.align		4
        /*000c*/ 	.word	0xfffffffe
	.align		4
        /*0010*/ 	.word	0x00000000
	.align		4
        /*0014*/ 	.word	0xfffffffd
	.align		4
        /*0018*/ 	.word	0x00000000
	.align		4
        /*001c*/ 	.word	0xfffffffc


//--------------------- .nv.constant4             --------------------------
	.section	.nv.constant4,"a",@progbits
	.align	8
	.align		8
.nv.constant4:
        /*0000*/ 	.dword	_$_str
	.align		8
        /*0008*/ 	.dword	_$_str_$_2


//--------------------- .text.triton_poi_fused__native_batch_norm_legit_no_training_convolution_6 --------------------------
	.section	.text.triton_poi_fused__native_batch_norm_legit_no_training_convolution_6,"ax",@progbits
	.align	128
        .global         triton_poi_fused__native_batch_norm_legit_no_training_convolution_6
        .type           triton_poi_fused__native_batch_norm_legit_no_training_convolution_6,@function
        .size           triton_poi_fused__native_batch_norm_legit_no_training_convolution_6,(.L_x_1 - triton_poi_fused__native_batch_norm_legit_no_training_convolution_6)
        .other          triton_poi_fused__native_batch_norm_legit_no_training_convolution_6,@"STO_CUDA_ENTRY STV_DEFAULT"
triton_poi_fused__native_batch_norm_legit_no_training_convolution_6:
.text.triton_poi_fused__native_batch_norm_legit_no_training_convolution_6:
[----:B------:R-:W0:Y:S01]  /*0000*/  LDC R1, c[0x0][0x28] ;  /* 0x00000a00ff017b82 */ /* 0x000e220000000800 */
[----:B------:R-:W1:Y:S07]  /*0010*/  S2R R0, SR_TID.X ;  /* 0x0000000000007919 */ /* 0x000e6e0000002100 */
[----:B------:R-:W2:Y:S01]  /*0020*/  LDC.64 R2, c[0x0][0x228] ;  /* 0x00008a00ff027b82 */ /* 0x000ea20000000a00 */
[----:B------:R-:W-:Y:S02]  /*0030*/  CS2R R20, SRZ ;  /* 0x0000000000147805 */ /* 0x000fe4000001ff00 */
[----:B------:R-:W-:Y:S01]  /*0040*/  CS2R R22, SRZ ;  /* 0x0000000000167805 */ /* 0x000fe2000001ff00 */
[----:B------:R-:W3:Y:S01]  /*0050*/  S2R R7, SR_CTAID.X ;  /* 0x0000000000077919 */ /* 0x000ee20000002500 */
[----:B------:R-:W-:Y:S01]  /*0060*/  ULDC.64 UR4, c[0x0][0x208] ;  /* 0x0000820000047ab9 */ /* 0x000fe20000000a00 */
[----:B------:R-:W-:-:S02]  /*0070*/  CS2R R12, SRZ ;  /* 0x00000000000c7805 */ /* 0x000fc4000001ff00 */
[----:B------:R-:W-:Y:S01]  /*0080*/  CS2R R14, SRZ ;  /* 0x00000000000e7805 */ /* 0x000fe2000001ff00 */
[----:B------:R-:W4:Y:S08]  /*0090*/  LDC.64 R34, c[0x0][0x210] ;  /* 0x00008400ff227b82 */ /* 0x000f300000000a00 */
[----:B------:R-:W5:Y:S01]  /*00a0*/  LDC.64 R16, c[0x0][0x218] ;  /* 0x00008600ff107b82 */ /* 0x000f620000000a00 */
[----:B------:R-:W-:-:S02]  /*00b0*/  CS2R R8, SRZ ;  /* 0x0000000000087805 */ /* 0x000fc4000001ff00 */
[----:B------:R-:W-:-:S05]  /*00c0*/  CS2R R10, SRZ ;  /* 0x00000000000a7805 */ /* 0x000fca000001ff00 */
[----:B------:R-:W4:Y:S01]  /*00d0*/  LDC.64 R38, c[0x0][0x230] ;  /* 0x00008c00ff267b82 */ /* 0x000f220000000a00 */
[----:B-1----:R-:W-:Y:S02]  /*00e0*/  SHF.L.U32 R0, R0, 0x2, RZ ;  /* 0x0000000200007819 */ /* 0x002fe400000006ff */
[----:B---3--:R-:W-:Y:S02]  /*00f0*/  SHF.R.S32.HI R5, RZ, 0x15, R7 ;  /* 0x00000015ff057819 */ /* 0x008fe40000011407 */
[----:B------:R-:W-:Y:S02]  /*0100*/  LOP3.LUT R0, R0, 0x1fc, RZ, 0xc0, !PT ;  /* 0x000001fc00007812 */ /* 0x000fe400078ec0ff */
[----:B------:R-:W-:Y:S02]  /*0110*/  SGXT R5, R5, 0x1 ;  /* 0x000000010505781a */ /* 0x000fe40000000200 */
[----:B------:R-:W-:-:S04]  /*0120*/  LEA R0, R7, R0, 0xa ;  /* 0x0000000007007211 */ /* 0x000fc800078e50ff */
[----:B------:R-:W-:Y:S02]  /*0130*/  LEA.HI R5, R5, R0, RZ, 0x8 ;  /* 0x0000000005057211 */ /* 0x000fe400078f40ff */
[----:B------:R-:W-:Y:S02]  /*0140*/  ISETP.GE.AND P1, PT, R0, 0x9c400, PT ;  /* 0x0009c4000000780c */ /* 0x000fe40003f26270 */
[----:B------:R-:W-:-:S04]  /*0150*/  LOP3.LUT R5, R5, 0xffffff00, RZ, 0xc0, !PT ;  /* 0xffffff0005057812 */ /* 0x000fc800078ec0ff */
[----:B------:R-:W-:-:S05]  /*0160*/  IADD3 R29, R0, -R5, RZ ;  /* 0x80000005001d7210 */ /* 0x000fca0007ffe0ff */
[----:B--2---:R-:W-:-:S05]  /*0170*/  IMAD.WIDE R2, R29, 0x4, R2 ;  /* 0x000000041d027825 */ /* 0x004fca00078e0202 */
[----:B------:R-:W2:Y:S01]  /*0180*/  @!P1 LDG.E.EL.128 R20, desc[UR4][R2.64] ;  /* 0x0000000402149981 */ /* 0x000ea2000c2e1d00 */
[----:B------:R-:W-:-:S04]  /*0190*/  IADD3 R4, R0, 0x200, RZ ;  /* 0x0000020000047810 */ /* 0x000fc80007ffe0ff */
[----:B------:R-:W-:-:S13]  /*01a0*/  ISETP.GE.AND P0, PT, R4, 0x9c400, PT ;  /* 0x0009c4000400780c */ /* 0x000fda0003f06270 */
[----:B------:R1:W3:Y:S01]  /*01b0*/  @!P0 LDG.E.EL.128 R12, desc[UR4][R2.64] ;  /* 0x00000004020c8981 */ /* 0x0002e2000c2e1d00 */
[----:B------:R-:W-:Y:S02]  /*01c0*/  CS2R R4, SRZ ;  /* 0x0000000000047805 */ /* 0x000fe4000001ff00 */
[----:B------:R-:W-:Y:S01]  /*01d0*/  CS2R R6, SRZ ;  /* 0x0000000000067805 */ /* 0x000fe2000001ff00 */
[----:B----4-:R-:W-:-:S04]  /*01e0*/  IMAD.WIDE R34, R0, 0x4, R34 ;  /* 0x0000000400227825 */ /* 0x010fc800078e0222 */
[----:B-----5:R-:W-:Y:S01]  /*01f0*/  IMAD.WIDE R16, R29, 0x4, R16 ;  /* 0x000000041d107825 */ /* 0x020fe200078e0210 */
[----:B------:R-:W4:Y:S04]  /*0200*/  @!P1 LDG.E.128 R8, desc[UR4][R34.64] ;  /* 0x0000000422089981 */ /* 0x000f28000c1e1d00 */
[----:B------:R-:W4:Y:S01]  /*0210*/  @!P1 LDG.E.EL.128 R4, desc[UR4][R16.64] ;  /* 0x0000000410049981 */ /* 0x000f22000c2e1d00 */
[----:B-1----:R-:W-:Y:S01]  /*0220*/  HFMA2.MMA R2, -RZ, RZ, 1.625, 0 ;  /* 0x3e800000ff027435 */ /* 0x002fe200000001ff */
[----:B--2---:R-:W-:Y:S01]  /*0230*/  FADD R19, R20, 9.9999997473787516356e-06 ;  /* 0x3727c5ac14137421 */ /* 0x004fe20000000000 */
[----:B------:R-:W-:Y:S01]  /*0240*/  FADD R20, R21, 9.9999997473787516356e-06 ;  /* 0x3727c5ac15147421 */ /* 0x000fe20000000000 */
[----:B------:R-:W-:Y:S01]  /*0250*/  FADD R21, R22, 9.9999997473787516356e-06 ;  /* 0x3727c5ac16157421 */ /* 0x000fe20000000000 */
[----:B------:R-:W-:-:S03]  /*0260*/  FADD R23, R23, 9.9999997473787516356e-06 ;  /* 0x3727c5ac17177421 */ /* 0x000fc60000000000 */
[----:B------:R-:W1:Y:S08]  /*0270*/  MUFU.SQRT R19, R19 ;  /* 0x0000001300137308 */ /* 0x000e700000002000 */
[----:B------:R-:W2:Y:S01]  /*0280*/  MUFU.SQRT R20, R20 ;  /* 0x0000001400147308 */ /* 0x000ea20000002000 */
[----:B---3--:R-:W-:Y:S01]  /*0290*/  FADD R13, R13, 9.9999997473787516356e-06 ;  /* 0x3727c5ac0d0d7421 */ /* 0x008fe20000000000 */
[----:B------:R-:W-:Y:S01]  /*02a0*/  FADD R12, R12, 9.9999997473787516356e-06 ;  /* 0x3727c5ac0c0c7421 */ /* 0x000fe20000000000 */
[----:B------:R-:W-:Y:S01]  /*02b0*/  FADD R15, R15, 9.9999997473787516356e-06 ;  /* 0x3727c5ac0f0f7421 */ /* 0x000fe20000000000 */
[----:B-1----:R-:W-:-:S04]  /*02c0*/  FSETP.GT.AND P6, PT, R19, 8.50705917302346158658e+37, PT ;  /* 0x7e8000001300780b */ /* 0x002fc80003fc4000 */
[----:B------:R-:W1:Y:S01]  /*02d0*/  MUFU.SQRT R21, R21 ;  /* 0x0000001500157308 */ /* 0x000e620000002000 */
[----:B------:R-:W-:Y:S01]  /*02e0*/  FSETP.GEU.AND P5, PT, R19, 1.175494350822287508e-38, PT ;  /* 0x008000001300780b */ /* 0x000fe20003fae000 */
[----:B------:R-:W-:Y:S01]  /*02f0*/  FADD R14, R14, 9.9999997473787516356e-06 ;  /* 0x3727c5ac0e0e7421 */ /* 0x000fe20000000000 */
[----:B--2---:R-:W-:-:S05]  /*0300*/  FSETP.GT.AND P2, PT, R20, 8.50705917302346158658e+37, PT ;  /* 0x7e8000001400780b */ /* 0x004fca0003f44000 */
[----:B------:R-:W2:Y:S01]  /*0310*/  MUFU.SQRT R23, R23 ;  /* 0x0000001700177308 */ /* 0x000ea20000002000 */
[----:B------:R-:W-:Y:S01]  /*0320*/  FSETP.GEU.AND P4, PT, R20, 1.175494350822287508e-38, PT ;  /* 0x008000001400780b */ /* 0x000fe20003f8e000 */
[----:B------:R-:W-:Y:S01]  /*0330*/  @P6 FMUL R19, R19, 0.25 ;  /* 0x3e80000013136820 */ /* 0x000fe20000400000 */
[----:B-1----:R-:W-:-:S05]  /*0340*/  FSETP.GT.AND P3, PT, R21, 8.50705917302346158658e+37, PT ;  /* 0x7e8000001500780b */ /* 0x002fca0003f64000 */
[----:B------:R1:W-:Y:S01]  /*0350*/  MUFU.SQRT R22, R13 ;  /* 0x0000000d00167308 */ /* 0x0003e20000002000 */
[----:B------:R-:W-:Y:S01]  /*0360*/  @!P5 FMUL R19, R19, 16777216 ;  /* 0x4b8000001313d820 */ /* 0x000fe20000400000 */
[----:B------:R-:W-:-:S06]  /*0370*/  @P2 FMUL R20, R20, 0.25 ;  /* 0x3e80000014142820 */ /* 0x000fcc0000400000 */
[----:B------:R-:W3:Y:S01]  /*0380*/  MUFU.SQRT R12, R12 ;  /* 0x0000000c000c7308 */ /* 0x000ee20000002000 */
[----:B-1----:R-:W-:Y:S01]  /*0390*/  FSEL R13, R2, 1, P6 ;  /* 0x3f800000020d7808 */ /* 0x002fe20003000000 */
[----:B------:R-:W-:Y:S01]  /*03a0*/  @!P4 FMUL R20, R20, 16777216 ;  /* 0x4b8000001414c820 */ /* 0x000fe20000400000 */
[C---:B------:R-:W-:Y:S01]  /*03b0*/  FSETP.GEU.AND P6, PT, R21.reuse, 1.175494350822287508e-38, PT ;  /* 0x008000001500780b */ /* 0x040fe20003fce000 */
[----:B------:R-:W-:Y:S02]  /*03c0*/  @P3 FMUL R21, R21, 0.25 ;  /* 0x3e80000015153820 */ /* 0x000fe40000400000 */
[----:B------:R-:W-:Y:S01]  /*03d0*/  @!P5 FMUL R13, R13, 16777216 ;  /* 0x4b8000000d0dd820 */ /* 0x000fe20000400000 */
[----:B--2---:R-:W-:Y:S01]  /*03e0*/  FSETP.GT.AND P5, PT, R23, 8.50705917302346158658e+37, PT ;  /* 0x7e8000001700780b */ /* 0x004fe20003fa4000 */
[----:B------:R1:W-:Y:S03]  /*03f0*/  MUFU.SQRT R3, R15 ;  /* 0x0000000f00037308 */ /* 0x0003e60000002000 */
[----:B------:R-:W-:-:S05]  /*0400*/  FSEL R30, R2, 1, P5 ;  /* 0x3f800000021e7808 */ /* 0x000fca0002800000 */
[----:B------:R2:W-:Y:S01]  /*0410*/  MUFU.SQRT R18, R14 ;  /* 0x0000000e00127308 */ /* 0x0005e20000002000 */
[----:B-1----:R-:W-:Y:S01]  /*0420*/  FSEL R15, R2, 1, P3 ;  /* 0x3f800000020f7808 */ /* 0x002fe20001800000 */
[----:B------:R-:W-:Y:S01]  /*0430*/  @!P6 FMUL R21, R21, 16777216 ;  /* 0x4b8000001515e820 */ /* 0x000fe20000400000 */
[----:B---3--:R-:W-:-:S03]  /*0440*/  FSETP.GEU.AND P3, PT, R12, 1.175494350822287508e-38, PT ;  /* 0x008000000c00780b */ /* 0x008fc60003f6e000 */
[----:B------:R-:W-:Y:S01]  /*0450*/  @!P6 FMUL R15, R15, 16777216 ;  /* 0x4b8000000f0fe820 */ /* 0x000fe20000400000 */
[----:B------:R-:W-:Y:S01]  /*0460*/  FSETP.GT.AND P6, PT, R22, 8.50705917302346158658e+37, PT ;  /* 0x7e8000001600780b */ /* 0x000fe20003fc4000 */
[----:B------:R-:W1:Y:S01]  /*0470*/  MUFU.RCP R26, R21 ;  /* 0x00000015001a7308 */ /* 0x000e620000001000 */
[----:B--2---:R-:W-:Y:S02]  /*0480*/  FSEL R14, R2, 1, P2 ;  /* 0x3f800000020e7808 */ /* 0x004fe40001000000 */
[C---:B------:R-:W-:Y:S01]  /*0490*/  FSETP.GEU.AND P2, PT, R23.reuse, 1.175494350822287508e-38, PT ;  /* 0x008000001700780b */ /* 0x040fe20003f4e000 */
[----:B------:R-:W-:Y:S01]  /*04a0*/  @P5 FMUL R23, R23, 0.25 ;  /* 0x3e80000017175820 */ /* 0x000fe20000400000 */
[----:B------:R-:W-:Y:S01]  /*04b0*/  FSETP.GEU.AND P5, PT, R22, 1.175494350822287508e-38, PT ;  /* 0x008000001600780b */ /* 0x000fe20003fae000 */
[----:B------:R-:W-:Y:S01]  /*04c0*/  @!P4 FMUL R14, R14, 16777216 ;  /* 0x4b8000000e0ec820 */ /* 0x000fe20000400000 */
[----:B------:R-:W-:Y:S01]  /*04d0*/  FSETP.GT.AND P4, PT, R12, 8.50705917302346158658e+37, PT ;  /* 0x7e8000000c00780b */ /* 0x000fe20003f84000 */
[----:B------:R-:W2:Y:S01]  /*04e0*/  MUFU.RCP R28, R19 ;  /* 0x00000013001c7308 */ /* 0x000ea20000001000 */
[----:B------:R-:W-:-:S02]  /*04f0*/  FSEL R32, R2, 1, P6 ;  /* 0x3f80000002207808 */ /* 0x000fc40003000000 */
[----:B------:R-:W-:Y:S01]  /*0500*/  FSEL R24, R2, 1, P4 ;  /* 0x3f80000002187808 */ /* 0x000fe20002000000 */
[----:B------:R-:W-:Y:S01]  /*0510*/  @P6 FMUL R22, R22, 0.25 ;  /* 0x3e80000016166820 */ /* 0x000fe20000400000 */
[----:B----4-:R-:W-:Y:S01]  /*0520*/  FADD R7, R7, R11 ;  /* 0x0000000b07077221 */ /* 0x010fe20000000000 */
[----:B------:R-:W-:Y:S01]  /*0530*/  FADD R6, R6, R10 ;  /* 0x0000000a06067221 */ /* 0x000fe20000000000 */
[----:B-1----:R-:W-:Y:S01]  /*0540*/  FMUL R26, R26, R15 ;  /* 0x0000000f1a1a7220 */ /* 0x002fe20000400000 */
[----:B------:R-:W-:Y:S01]  /*0550*/  @!P2 FMUL R23, R23, 16777216 ;  /* 0x4b8000001717a820 */ /* 0x000fe20000400000 */
[----:B------:R-:W-:Y:S01]  /*0560*/  @!P2 FMUL R30, R30, 16777216 ;  /* 0x4b8000001e1ea820 */ /* 0x000fe20000400000 */
[----:B------:R-:W-:Y:S01]  /*0570*/  FSETP.GT.AND P2, PT, R18, 8.50705917302346158658e+37, PT ;  /* 0x7e8000001200780b */ /* 0x000fe20003f44000 */
[----:B------:R-:W-:Y:S01]  /*0580*/  @!P5 FMUL R22, R22, 16777216 ;  /* 0x4b8000001616d820 */ /* 0x000fe20000400000 */
[----:B------:R-:W1:Y:S01]  /*0590*/  MUFU.RCP R25, R23 ;  /* 0x0000001700197308 */ /* 0x000e620000001000 */
[----:B------:R-:W-:Y:S01]  /*05a0*/  @P4 FMUL R12, R12, 0.25 ;  /* 0x3e8000000c0c4820 */ /* 0x000fe20000400000 */
[----:B------:R-:W-:Y:S01]  /*05b0*/  FSETP.GEU.AND P4, PT, R18, 1.175494350822287508e-38, PT ;  /* 0x008000001200780b */ /* 0x000fe20003f8e000 */
[----:B------:R-:W-:Y:S01]  /*05c0*/  @!P5 FMUL R32, R32, 16777216 ;  /* 0x4b8000002020d820 */ /* 0x000fe20000400000 */
[----:B--2---:R-:W-:Y:S01]  /*05d0*/  FMUL R28, R28, R13 ;  /* 0x0000000d1c1c7220 */ /* 0x004fe20000400000 */
[----:B------:R-:W-:Y:S01]  /*05e0*/  @!P3 FMUL R12, R12, 16777216 ;  /* 0x4b8000000c0cb820 */ /* 0x000fe20000400000 */
[----:B------:R-:W-:Y:S01]  /*05f0*/  @!P3 FMUL R24, R24, 16777216 ;  /* 0x4b8000001818b820 */ /* 0x000fe20000400000 */
[----:B------:R-:W-:Y:S01]  /*0600*/  FSETP.GT.AND P3, PT, R3, 8.50705917302346158658e+37, PT ;  /* 0x7e8000000300780b */ /* 0x000fe20003f64000 */
[----:B------:R-:W2:Y:S01]  /*0610*/  MUFU.RCP R27, R20 ;  /* 0x00000014001b7308 */ /* 0x000ea20000001000 */
[----:B------:R-:W-:Y:S01]  /*0620*/  FADD R5, R5, R9 ;  /* 0x0000000905057221 */ /* 0x000fe20000000000 */
[----:B------:R-:W-:Y:S01]  /*0630*/  FADD R4, R4, R8 ;  /* 0x0000000804047221 */ /* 0x000fe20000000000 */
[----:B------:R-:W-:Y:S01]  /*0640*/  @P2 FMUL R18, R18, 0.25 ;  /* 0x3e80000012122820 */ /* 0x000fe20000400000 */
[----:B0-----:R-:W-:Y:S01]  /*0650*/  IMAD.WIDE R40, R29, 0x4, R38 ;  /* 0x000000041d287825 */ /* 0x001fe200078e0226 */
[----:B------:R-:W-:-:S03]  /*0660*/  FSETP.GEU.AND P6, PT, R3, 1.175494350822287508e-38, PT ;  /* 0x008000000300780b */ /* 0x000fc60003fce000 */
[----:B-1----:R-:W-:Y:S01]  /*0670*/  FMUL R25, R25, R30 ;  /* 0x0000001e19197220 */ /* 0x002fe20000400000 */
[----:B------:R0:W1:Y:S01]  /*0680*/  MUFU.RCP R21, R22 ;  /* 0x0000001600157308 */ /* 0x0000620000001000 */
[----:B------:R-:W3:Y:S01]  /*0690*/  LDC.64 R30, c[0x0][0x220] ;  /* 0x00008800ff1e7b82 */ /* 0x000ee20000000a00 */
[----:B------:R-:W-:Y:S01]  /*06a0*/  @!P4 FMUL R18, R18, 16777216 ;  /* 0x4b8000001212c820 */ /* 0x000fe20000400000 */
[----:B--2---:R-:W-:-:S05]  /*06b0*/  FMUL R27, R27, R14 ;  /* 0x0000000e1b1b7220 */ /* 0x004fca0000400000 */
[----:B------:R2:W4:Y:S01]  /*06c0*/  MUFU.RCP R19, R12 ;  /* 0x0000000c00137308 */ /* 0x0005220000001000 */
[----:B------:R-:W-:Y:S02]  /*06d0*/  CS2R R14, SRZ ;  /* 0x00000000000e7805 */ /* 0x000fe4000001ff00 */
[----:B0-----:R-:W-:Y:S02]  /*06e0*/  CS2R R22, SRZ ;  /* 0x0000000000167805 */ /* 0x001fe4000001ff00 */
[----:B------:R-:W-:Y:S02]  /*06f0*/  FSEL R36, R2, 1, P3 ;  /* 0x3f80000002247808 */ /* 0x000fe40001800000 */
[----:B------:R-:W-:Y:S02]  /*0700*/  CS2R R8, SRZ ;  /* 0x0000000000087805 */ /* 0x000fe4000001ff00 */
[----:B------:R-:W-:Y:S01]  /*0710*/  CS2R R10, SRZ ;  /* 0x00000000000a7805 */ /* 0x000fe2000001ff00 */
[----:B------:R-:W-:Y:S01]  /*0720*/  @P3 FMUL R3, R3, 0.25 ;  /* 0x3e80000003033820 */ /* 0x000fe20000400000 */
[----:B-1----:R-:W-:Y:S01]  /*0730*/  FMUL R32, R21, R32 ;  /* 0x0000002015207220 */ /* 0x002fe20000400000 */
[----:B------:R-:W0:Y:S01]  /*0740*/  MUFU.RCP R18, R18 ;  /* 0x0000001200127308 */ /* 0x000e220000001000 */
[----:B--2---:R-:W-:-:S02]  /*0750*/  CS2R R12, SRZ ;  /* 0x00000000000c7805 */ /* 0x004fc4000001ff00 */
[----:B------:R-:W-:Y:S01]  /*0760*/  CS2R R20, SRZ ;  /* 0x0000000000147805 */ /* 0x000fe2000001ff00 */
[----:B------:R-:W-:Y:S01]  /*0770*/  @!P6 FMUL R3, R3, 16777216 ;  /* 0x4b8000000303e820 */ /* 0x000fe20000400000 */
[----:B----4-:R-:W-:Y:S01]  /*0780*/  FMUL R24, R19, R24 ;  /* 0x0000001813187220 */ /* 0x010fe20000400000 */
[----:B------:R-:W-:Y:S01]  /*0790*/  FSEL R19, R2, 1, P2 ;  /* 0x3f80000002137808 */ /* 0x000fe20001000000 */
[----:B------:R1:W2:Y:S01]  /*07a0*/  @!P0 LDG.E.EL.128 R12, desc[UR4][R16.64] ;  /* 0x00000004100c8981 */ /* 0x0002a2000c2e1d00 */
[----:B---3--:R-:W-:Y:S02]  /*07b0*/  IMAD.WIDE R30, R29, 0x4, R30 ;  /* 0x000000041d1e7825 */ /* 0x008fe400078e021e */
[----:B------:R-:W3:Y:S01]  /*07c0*/  MUFU.RCP R3, R3 ;  /* 0x0000000300037308 */ /* 0x000ee20000001000 */
[----:B------:R-:W2:Y:S01]  /*07d0*/  @!P0 LDG.E.128 R20, desc[UR4][R34.64+0x800] ;  /* 0x0008000422148981 */ /* 0x000ea2000c1e1d00 */
[----:B------:R-:W-:-:S03]  /*07e0*/  @!P4 FMUL R19, R19, 16777216 ;  /* 0x4b8000001313c820 */ /* 0x000fc60000400000 */
[----:B------:R-:W4:Y:S01]  /*07f0*/  @!P0 LDG.E.EL.128 R8, desc[UR4][R30.64] ;  /* 0x000000041e088981 */ /* 0x000f22000c2e1d00 */
[----:B0-----:R-:W-:Y:S01]  /*0800*/  FMUL R2, R18, R19 ;  /* 0x0000001312027220 */ /* 0x001fe20000400000 */
[----:B-1----:R-:W-:Y:S02]  /*0810*/  CS2R R16, SRZ ;  /* 0x0000000000107805 */ /* 0x002fe4000001ff00 */
[----:B------:R-:W-:-:S06]  /*0820*/  CS2R R18, SRZ ;  /* 0x0000000000127805 */ /* 0x000fcc000001ff00 */
[----:B------:R-:W5:Y:S01]  /*0830*/  @!P1 LDG.E.EL.128 R16, desc[UR4][R30.64] ;  /* 0x000000041e109981 */ /* 0x000f62000c2e1d00 */
[----:B--2---:R-:W-:Y:S01]  /*0840*/  FADD R15, R15, R23 ;  /* 0x000000170f0f7221 */ /* 0x004fe20000000000 */
[----:B------:R-:W-:Y:S02]  /*0850*/  FADD R14, R14, R22 ;  /* 0x000000160e0e7221 */ /* 0x000fe40000000000 */
[----:B------:R-:W0:Y:S01]  /*0860*/  LDC.64 R22, c[0x0][0x238] ;  /* 0x00008e00ff167b82 */ /* 0x000e220000000a00 */
[----:B------:R-:W-:Y:S01]  /*0870*/  FADD R12, R12, R20 ;  /* 0x000000140c0c7221 */ /* 0x000fe20000000000 */
[----:B-----5:R-:W-:Y:S01]  /*0880*/  FADD R37, R4, -R16 ;  /* 0x8000001004257221 */ /* 0x020fe20000000000 */
[----:B------:R-:W-:-:S03]  /*0890*/  FADD R16, R7, -R19 ;  /* 0x8000001307107221 */ /* 0x000fc60000000000 */
[----:B------:R-:W-:Y:S01]  /*08a0*/  FMUL R37, R37, R28 ;  /* 0x0000001c25257220 */ /* 0x000fe20000400000 */
[----:B------:R-:W-:Y:S01]  /*08b0*/  FADD R28, R5, -R17 ;  /* 0x80000011051c7221 */ /* 0x000fe20000000000 */
[----:B------:R-:W-:Y:S01]  /*08c0*/  FADD R17, R6, -R18 ;  /* 0x8000001206117221 */ /* 0x000fe20000000000 */
[----:B----4-:R-:W-:Y:S01]  /*08d0*/  FADD R33, R12, -R8 ;  /* 0x800000080c217221 */ /* 0x010fe20000000000 */
[----:B------:R-:W-:Y:S01]  /*08e0*/  FADD R13, R13, R21 ;  /* 0x000000150d0d7221 */ /* 0x000fe20000000000 */
[----:B------:R-:W-:Y:S01]  /*08f0*/  FMUL R8, R16, R25 ;  /* 0x0000001910087220 */ /* 0x000fe20000400000 */
[----:B------:R-:W-:Y:S01]  /*0900*/  FMUL R31, R17, R26 ;  /* 0x0000001a111f7220 */ /* 0x000fe20000400000 */
[----:B------:R-:W-:Y:S02]  /*0910*/  CS2R R16, SRZ ;  /* 0x0000000000107805 */ /* 0x000fe4000001ff00 */
[----:B------:R-:W-:Y:S02]  /*0920*/  CS2R R18, SRZ ;  /* 0x0000000000127805 */ /* 0x000fe4000001ff00 */
[----:B------:R-:W-:Y:S01]  /*0930*/  CS2R R20, SRZ ;  /* 0x0000000000147805 */ /* 0x000fe2000001ff00 */
[----:B0-----:R-:W-:Y:S01]  /*0940*/  IMAD.WIDE R38, R29, 0x4, R22 ;  /* 0x000000041d267825 */ /* 0x001fe200078e0216 */
[----:B------:R-:W-:-:S02]  /*0950*/  CS2R R22, SRZ ;  /* 0x0000000000167805 */ /* 0x000fc4000001ff00 */
[----:B------:R-:W2:Y:S04]  /*0960*/  @!P1 LDG.E.EL.128 R16, desc[UR4][R40.64] ;  /* 0x0000000428109981 */ /* 0x000ea8000c2e1d00 */
[----:B------:R-:W2:Y:S01]  /*0970*/  @!P1 LDG.E.EL.128 R20, desc[UR4][R38.64] ;  /* 0x0000000426149981 */ /* 0x000ea2000c2e1d00 */
[----:B------:R-:W-:Y:S01]  /*0980*/  FMUL R28, R28, R27 ;  /* 0x0000001b1c1c7220 */ /* 0x000fe20000400000 */
[----:B------:R-:W-:Y:S01]  /*0990*/  FMUL R33, R33, R24 ;  /* 0x0000001821217220 */ /* 0x000fe20000400000 */
[----:B------:R-:W-:Y:S02]  /*09a0*/  CS2R R24, SRZ ;  /* 0x0000000000187805 */ /* 0x000fe4000001ff00 */
[----:B------:R-:W-:-:S06]  /*09b0*/  CS2R R26, SRZ ;  /* 0x00000000001a7805 */ /* 0x000fcc000001ff00 */
[----:B------:R-:W4:Y:S01]  /*09c0*/  @!P0 LDG.E.EL.128 R24, desc[UR4][R40.64] ;  /* 0x0000000428188981 */ /* 0x000f22000c2e1d00 */
[----:B--2---:R-:W-:Y:S01]  /*09d0*/  FFMA R17, R28, R17, R21 ;  /* 0x000000111c117223 */ /* 0x004fe20000000015 */
[----:B------:R-:W-:Y:S01]  /*09e0*/  FFMA R18, R31, R18, R22 ;  /* 0x000000121f127223 */ /* 0x000fe20000000016 */
[----:B------:R-:W-:Y:S02]  /*09f0*/  CS2R R28, SRZ ;  /* 0x00000000001c7805 */ /* 0x000fe4000001ff00 */
[----:B------:R-:W-:-:S06]  /*0a00*/  CS2R R30, SRZ ;  /* 0x00000000001e7805 */ /* 0x000fcc000001ff00 */
[----:B------:R-:W4:Y:S01]  /*0a10*/  @!P0 LDG.E.EL.128 R28, desc[UR4][R38.64] ;  /* 0x00000004261c8981 */ /* 0x000f22000c2e1d00 */
[----:B------:R-:W-:Y:S02]  /*0a20*/  FFMA R16, R37, R16, R20 ;  /* 0x0000001025107223 */ /* 0x000fe40000000014 */
[----:B------:R-:W0:Y:S01]  /*0a30*/  LDC.64 R20, c[0x0][0x240] ;  /* 0x00009000ff147b82 */ /* 0x000e220000000a00 */
[----:B------:R-:W-:Y:S01]  /*0a40*/  FADD R9, R13, -R9 ;  /* 0x800000090d097221 */ /* 0x000fe20000000000 */
[----:B------:R-:W-:Y:S01]  /*0a50*/  @!P6 FMUL R36, R36, 16777216 ;  /* 0x4b8000002424e820 */ /* 0x000fe20000400000 */
[----:B------:R-:W-:Y:S02]  /*0a60*/  FFMA R19, R8, R19, R23 ;  /* 0x0000001308137223 */ /* 0x000fe40000000017 */
[----:B------:R-:W-:Y:S01]  /*0a70*/  FMUL R32, R9, R32 ;  /* 0x0000002009207220 */ /* 0x000fe20000400000 */
[----:B------:R-:W-:Y:S01]  /*0a80*/  FADD R9, R14, -R10 ;  /* 0x8000000a0e097221 */ /* 0x000fe20000000000 */
[----:B---3--:R-:W-:Y:S01]  /*0a90*/  FMUL R3, R3, R36 ;  /* 0x0000002403037220 */ /* 0x008fe20000400000 */
[----:B------:R-:W-:Y:S01]  /*0aa0*/  FADD R10, R15, -R11 ;  /* 0x8000000b0f0a7221 */ /* 0x000fe20000000000 */
[----:B------:R1:W-:Y:S01]  /*0ab0*/  @!P1 STG.E.128 desc[UR4][R34.64], R4 ;  /* 0x0000000422009986 */ /* 0x0003e2000c101d04 */
[----:B------:R-:W-:-:S02]  /*0ac0*/  FMUL R9, R9, R2 ;  /* 0x0000000209097220 */ /* 0x000fc40000400000 */
[----:B------:R-:W-:Y:S01]  /*0ad0*/  FMUL R10, R10, R3 ;  /* 0x000000030a0a7220 */ /* 0x000fe20000400000 */
[----:B------:R1:W-:Y:S01]  /*0ae0*/  @!P0 STG.E.128 desc[UR4][R34.64+0x800], R12 ;  /* 0x0008000c22008986 */ /* 0x0003e2000c101d04 */
[----:B0-----:R-:W-:-:S05]  /*0af0*/  IMAD.WIDE R20, R0, 0x4, R20 ;  /* 0x0000000400147825 */ /* 0x001fca00078e0214 */
[----:B------:R1:W-:Y:S01]  /*0b00*/  @!P1 STG.E.128 desc[UR4][R20.64], R16 ;  /* 0x0000001014009986 */ /* 0x0003e2000c101d04 */
[----:B----4-:R-:W-:Y:S01]  /*0b10*/  FFMA R24, R33, R24, R28 ;  /* 0x0000001821187223 */ /* 0x010fe2000000001c */
[----:B------:R-:W-:Y:S01]  /*0b20*/  FFMA R25, R32, R25, R29 ;  /* 0x0000001920197223 */ /* 0x000fe2000000001d */
[----:B------:R-:W-:Y:S01]  /*0b30*/  FFMA R26, R9, R26, R30 ;  /* 0x0000001a091a7223 */ /* 0x000fe2000000001e */
[----:B------:R-:W-:Y:S01]  /*0b40*/  FFMA R27, R10, R27, R31 ;  /* 0x0000001b0a1b7223 */ /* 0x000fe2000000001f */
[----:B-1----:R-:W-:Y:S06]  /*0b50*/  @P0 EXIT ;  /* 0x000000000000094d */ /* 0x002fec0003800000 */
[----:B------:R-:W-:Y:S01]  /*0b60*/  STG.E.128 desc[UR4][R20.64+0x800], R24 ;  /* 0x0008001814007986 */ /* 0x000fe2000c101d04 */
[----:B------:R-:W-:Y:S05]  /*0b70*/  EXIT ;  /* 0x000000000000794d */ /* 0x000fea0003800000 */
.L_x_0:
[----:B------:R-:W-:-:S00]  /*0b80*/  BRA `(.L_x_0) ;  /* 0xfffffffc00fc7947 */ /* 0x000fc0000383ffff */
[----:B------:R-:W-:-:S00]  /*0b90*/  NOP ;  /* 0x0000000000007918 */ /* 0x000fc00000000000 */
        /* <DEDUP_REMOVED lines=14> */
.L_x_1:


//--------------------- .nv.global.init           --------------------------
	.section	.nv.global.init,"aw",@progbits
.nv.global.init:
	.type		_$_str,@object
	.size		_$_str,(_$_str_$_2 - _$_str)
_$_str:
        /*0000*/ 	.byte	0x5f, 0x5f, 0x43, 0x55, 0x44, 0x41, 0x5f, 0x46, 0x54, 0x5a, 0x00
	.type		_$_str_$_2,@object
	.size		_$_str_$_2,(.L_1 - _$_str_$_2)
_$_str_$_2:
        /*000b*/ 	.byte	0x5f, 0x5f, 0x43, 0x55, 0x44, 0x41, 0x5f, 0x50, 0x52, 0x45, 0x43, 0x5f, 0x53, 0x51, 0x52, 0x54
        /*001b*/ 	.byte	0x00
.L_1:


//--------------------- .nv.constant0.triton_poi_fused__native_batch_norm_legit_no_training_convolution_6 --------------------------
	.section	.nv.constant0.triton_poi_fused__native_batch_norm_legit_no_training_convolution_6,"a",@progbits
	.sectionflags	@""
	.align	4
.nv.constant0.triton_poi_fused__native_batch_norm_legit_no_training_convolution_6:
	.zero		588
